//
// Generated by NVIDIA NVVM Compiler
//
// Compiler Build ID: CL-36424714
// Cuda compilation tools, release 13.0, V13.0.88
// Based on NVVM 20.0.0
//

.version 9.0
.target sm_100
.address_size 64

	// .globl	_Z20normalization_kernelPKfPfS0_S0_ii
// _ZZ20normalization_kernelPKfPfS0_S0_iiE4smem has been demoted

.visible .entry _Z20normalization_kernelPKfPfS0_S0_ii(
	.param .u64 .ptr .align 1 _Z20normalization_kernelPKfPfS0_S0_ii_param_0,
	.param .u64 .ptr .align 1 _Z20normalization_kernelPKfPfS0_S0_ii_param_1,
	.param .u64 .ptr .align 1 _Z20normalization_kernelPKfPfS0_S0_ii_param_2,
	.param .u64 .ptr .align 1 _Z20normalization_kernelPKfPfS0_S0_ii_param_3,
	.param .u32 _Z20normalization_kernelPKfPfS0_S0_ii_param_4,
	.param .u32 _Z20normalization_kernelPKfPfS0_S0_ii_param_5
)
{
	.reg .pred 	%p<23>;
	.reg .b32 	%r<87>;
	.reg .b32 	%f<99>;
	.reg .b64 	%rd<41>;
	// demoted variable
	.shared .align 4 .b8 _ZZ20normalization_kernelPKfPfS0_S0_iiE4smem[32];
	ld.param.u64 	%rd20, [_Z20normalization_kernelPKfPfS0_S0_ii_param_0];
	ld.param.u64 	%rd21, [_Z20normalization_kernelPKfPfS0_S0_ii_param_1];
	ld.param.u64 	%rd22, [_Z20normalization_kernelPKfPfS0_S0_ii_param_2];
	ld.param.u64 	%rd23, [_Z20normalization_kernelPKfPfS0_S0_ii_param_3];
	ld.param.u32 	%r38, [_Z20normalization_kernelPKfPfS0_S0_ii_param_4];
	ld.param.u32 	%r37, [_Z20normalization_kernelPKfPfS0_S0_ii_param_5];
	cvta.to.global.u64 	%rd1, %rd21;
	cvta.to.global.u64 	%rd2, %rd23;
	cvta.to.global.u64 	%rd3, %rd22;
	cvta.to.global.u64 	%rd4, %rd20;
	mov.u32 	%r1, %tid.x;
	shr.u32 	%r2, %r1, 5;
	and.b32  	%r86, %r1, 31;
	mov.u32 	%r39, %ctaid.x;
	shl.b32 	%r40, %r39, 2;
	add.s32 	%r4, %r40, %r2;
	setp.ge.s32 	%p1, %r4, %r38;
	@%p1 bra 	$L__BB0_17;
	setp.ge.s32 	%p2, %r86, %r37;
	mov.f32 	%f97, 0f00000000;
	mov.f32 	%f98, %f97;
	@%p2 bra 	$L__BB0_8;
	mul.lo.s32 	%r5, %r37, %r4;
	not.b32 	%r41, %r86;
	add.s32 	%r6, %r37, %r41;
	and.b32  	%r42, %r6, 96;
	setp.eq.s32 	%p3, %r42, 96;
	mov.f32 	%f98, 0f00000000;
	mov.u32 	%r79, %r86;
	mov.f32 	%f97, %f98;
	@%p3 bra 	$L__BB0_5;
	add.s32 	%r77, %r5, %r86;
	shr.u32 	%r43, %r6, 5;
	add.s32 	%r44, %r43, 1;
	and.b32  	%r45, %r44, 3;
	neg.s32 	%r76, %r45;
	mov.f32 	%f98, 0f00000000;
	mov.u32 	%r79, %r86;
$L__BB0_4:
	.pragma "nounroll";
	mul.wide.s32 	%rd24, %r77, 4;
	add.s64 	%rd25, %rd4, %rd24;
	ld.global.nc.f32 	%f23, [%rd25];
	add.f32 	%f97, %f97, %f23;
	fma.rn.f32 	%f98, %f23, %f23, %f98;
	add.s32 	%r79, %r79, 32;
	add.s32 	%r77, %r77, 32;
	add.s32 	%r76, %r76, 1;
	setp.ne.s32 	%p4, %r76, 0;
	@%p4 bra 	$L__BB0_4;
$L__BB0_5:
	setp.lt.u32 	%p5, %r6, 96;
	@%p5 bra 	$L__BB0_8;
	add.s64 	%rd5, %rd4, 256;
	add.s32 	%r80, %r79, %r5;
$L__BB0_7:
	.pragma "nounroll";
	mul.wide.s32 	%rd26, %r80, 4;
	add.s64 	%rd27, %rd5, %rd26;
	ld.global.nc.f32 	%f24, [%rd27+-256];
	add.f32 	%f25, %f97, %f24;
	fma.rn.f32 	%f26, %f24, %f24, %f98;
	ld.global.nc.f32 	%f27, [%rd27+-128];
	add.f32 	%f28, %f25, %f27;
	fma.rn.f32 	%f29, %f27, %f27, %f26;
	ld.global.nc.f32 	%f30, [%rd27];
	add.f32 	%f31, %f28, %f30;
	fma.rn.f32 	%f32, %f30, %f30, %f29;
	ld.global.nc.f32 	%f33, [%rd27+128];
	add.f32 	%f97, %f31, %f33;
	fma.rn.f32 	%f98, %f33, %f33, %f32;
	add.s32 	%r79, %r79, 128;
	add.s32 	%r80, %r80, 128;
	setp.lt.s32 	%p6, %r79, %r37;
	@%p6 bra 	$L__BB0_7;
$L__BB0_8:
	mov.b32 	%r46, %f97;
	shfl.sync.down.b32	%r47|%p7, %r46, 16, 31, -1;
	mov.b32 	%f34, %r47;
	add.f32 	%f35, %f97, %f34;
	mov.b32 	%r48, %f98;
	shfl.sync.down.b32	%r49|%p8, %r48, 16, 31, -1;
	mov.b32 	%f36, %r49;
	add.f32 	%f37, %f98, %f36;
	mov.b32 	%r50, %f35;
	shfl.sync.down.b32	%r51|%p9, %r50, 8, 31, -1;
	mov.b32 	%f38, %r51;
	add.f32 	%f39, %f35, %f38;
	mov.b32 	%r52, %f37;
	shfl.sync.down.b32	%r53|%p10, %r52, 8, 31, -1;
	mov.b32 	%f40, %r53;
	add.f32 	%f41, %f37, %f40;
	mov.b32 	%r54, %f39;
	shfl.sync.down.b32	%r55|%p11, %r54, 4, 31, -1;
	mov.b32 	%f42, %r55;
	add.f32 	%f43, %f39, %f42;
	mov.b32 	%r56, %f41;
	shfl.sync.down.b32	%r57|%p12, %r56, 4, 31, -1;
	mov.b32 	%f44, %r57;
	add.f32 	%f45, %f41, %f44;
	mov.b32 	%r58, %f43;
	shfl.sync.down.b32	%r59|%p13, %r58, 2, 31, -1;
	mov.b32 	%f46, %r59;
	add.f32 	%f47, %f43, %f46;
	mov.b32 	%r60, %f45;
	shfl.sync.down.b32	%r61|%p14, %r60, 2, 31, -1;
	mov.b32 	%f48, %r61;
	add.f32 	%f49, %f45, %f48;
	mov.b32 	%r62, %f47;
	shfl.sync.down.b32	%r63|%p15, %r62, 1, 31, -1;
	mov.b32 	%f50, %r63;
	add.f32 	%f15, %f47, %f50;
	mov.b32 	%r64, %f49;
	shfl.sync.down.b32	%r65|%p16, %r64, 1, 31, -1;
	mov.b32 	%f51, %r65;
	add.f32 	%f16, %f49, %f51;
	setp.ne.s32 	%p17, %r86, 0;
	shl.b32 	%r66, %r2, 3;
	mov.u32 	%r67, _ZZ20normalization_kernelPKfPfS0_S0_iiE4smem;
	add.s32 	%r21, %r67, %r66;
	@%p17 bra 	$L__BB0_10;
	cvt.rn.f32.s32 	%f52, %r37;
	div.rn.f32 	%f53, %f15, %f52;
	div.rn.f32 	%f54, %f16, %f52;
	mul.f32 	%f55, %f53, %f53;
	sub.f32 	%f56, %f54, %f55;
	st.shared.f32 	[%r21], %f53;
	add.f32 	%f57, %f56, 0f3727C5AC;
	rsqrt.approx.f32 	%f58, %f57;
	st.shared.f32 	[%r21+4], %f58;
$L__BB0_10:
	setp.ge.s32 	%p18, %r86, %r37;
	bar.sync 	0;
	ld.shared.f32 	%f17, [%r21];
	ld.shared.f32 	%f18, [%r21+4];
	@%p18 bra 	$L__BB0_17;
	mul.lo.s32 	%r22, %r37, %r4;
	not.b32 	%r68, %r86;
	add.s32 	%r23, %r37, %r68;
	and.b32  	%r69, %r23, 96;
	setp.eq.s32 	%p19, %r69, 96;
	@%p19 bra 	$L__BB0_14;
	shr.u32 	%r70, %r23, 5;
	add.s32 	%r71, %r70, 1;
	and.b32  	%r72, %r71, 3;
	and.b32  	%r73, %r1, 31;
	mul.wide.u32 	%rd28, %r73, 4;
	add.s64 	%rd38, %rd2, %rd28;
	add.s64 	%rd37, %rd3, %rd28;
	add.s32 	%r83, %r22, %r86;
	neg.s32 	%r82, %r72;
	shl.b32 	%r74, %r71, 5;
	and.b32  	%r75, %r74, 96;
	or.b32  	%r86, %r75, %r86;
$L__BB0_13:
	.pragma "nounroll";
	mul.wide.s32 	%rd29, %r83, 4;
	add.s64 	%rd30, %rd1, %rd29;
	add.s64 	%rd31, %rd4, %rd29;
	ld.global.nc.f32 	%f59, [%rd31];
	sub.f32 	%f60, %f59, %f17;
	mul.f32 	%f61, %f18, %f60;
	ld.global.nc.f32 	%f62, [%rd37];
	ld.global.nc.f32 	%f63, [%rd38];
	fma.rn.f32 	%f64, %f62, %f61, %f63;
	st.global.f32 	[%rd30], %f64;
	add.s64 	%rd38, %rd38, 128;
	add.s64 	%rd37, %rd37, 128;
	add.s32 	%r83, %r83, 32;
	add.s32 	%r82, %r82, 1;
	setp.ne.s32 	%p20, %r82, 0;
	@%p20 bra 	$L__BB0_13;
$L__BB0_14:
	setp.lt.u32 	%p21, %r23, 96;
	@%p21 bra 	$L__BB0_17;
	add.s64 	%rd12, %rd4, 256;
	add.s32 	%r85, %r86, %r22;
	add.s64 	%rd13, %rd1, 256;
	mul.wide.u32 	%rd32, %r86, 4;
	add.s64 	%rd33, %rd32, 256;
	add.s64 	%rd40, %rd3, %rd33;
	add.s64 	%rd39, %rd2, %rd33;
$L__BB0_16:
	.pragma "nounroll";
	mul.wide.s32 	%rd34, %r85, 4;
	add.s64 	%rd35, %rd12, %rd34;
	add.s64 	%rd36, %rd13, %rd34;
	ld.global.nc.f32 	%f65, [%rd35+-256];
	sub.f32 	%f66, %f65, %f17;
	mul.f32 	%f67, %f18, %f66;
	ld.global.nc.f32 	%f68, [%rd40+-256];
	ld.global.nc.f32 	%f69, [%rd39+-256];
	fma.rn.f32 	%f70, %f68, %f67, %f69;
	st.global.f32 	[%rd36+-256], %f70;
	ld.global.nc.f32 	%f71, [%rd35+-128];
	sub.f32 	%f72, %f71, %f17;
	mul.f32 	%f73, %f18, %f72;
	ld.global.nc.f32 	%f74, [%rd40+-128];
	ld.global.nc.f32 	%f75, [%rd39+-128];
	fma.rn.f32 	%f76, %f74, %f73, %f75;
	st.global.f32 	[%rd36+-128], %f76;
	ld.global.nc.f32 	%f77, [%rd35];
	sub.f32 	%f78, %f77, %f17;
	mul.f32 	%f79, %f18, %f78;
	ld.global.nc.f32 	%f80, [%rd40];
	ld.global.nc.f32 	%f81, [%rd39];
	fma.rn.f32 	%f82, %f80, %f79, %f81;
	st.global.f32 	[%rd36], %f82;
	ld.global.nc.f32 	%f83, [%rd35+128];
	sub.f32 	%f84, %f83, %f17;
	mul.f32 	%f85, %f18, %f84;
	ld.global.nc.f32 	%f86, [%rd40+128];
	ld.global.nc.f32 	%f87, [%rd39+128];
	fma.rn.f32 	%f88, %f86, %f85, %f87;
	st.global.f32 	[%rd36+128], %f88;
	add.s32 	%r86, %r86, 128;
	add.s32 	%r85, %r85, 128;
	add.s64 	%rd40, %rd40, 512;
	add.s64 	%rd39, %rd39, 512;
	setp.lt.s32 	%p22, %r86, %r37;
	@%p22 bra 	$L__BB0_16;
$L__BB0_17:
	ret;

}


// ===== COMPILED SASS (sm_100) =====

	.target	sm_100

	.elftype	@"ET_EXEC"


//--------------------- .note.nv.tkinfo           --------------------------
	.section	.note.nv.tkinfo,"",@"SHT_NOTE"
	.sectionflags	@"SHF_NOTE_NV_TKINFO"
	.tkinfo
        /*0018*/ 	.word	0x00000002
        /*0030*/ 	.string	""
        /*0030*/ 	.string	"ptxas"
        /*0030*/ 	.string	"Cuda compilation tools, release 13.0, V13.0.88"
        /*0030*/ 	.string	"Build cuda_13.0.r13.0/compiler.36424714_0"
        /*0030*/ 	.string	"-arch sm_100 -m 64 "



//--------------------- .note.nv.cuinfo           --------------------------
	.section	.note.nv.cuinfo,"",@"SHT_NOTE"
	.sectionflags	@"SHF_NOTE_NV_CUINFO"
        /*0018*/ 	.short	0x0002
        /*001a*/ 	.short	0x0064
        /*001c*/ 	.short	0x0082
	.zero		2


//--------------------- .nv.info                  --------------------------
	.section	.nv.info,"",@"SHT_CUDA_INFO"
	.align	4


	//----- nvinfo : EIATTR_REGCOUNT
	.align		4
        /*0000*/ 	.byte	0x04, 0x2f
        /*0002*/ 	.short	(.L_1 - .L_0)
	.align		4
.L_0:
        /*0004*/ 	.word	index@(_Z20normalization_kernelPKfPfS0_S0_ii)
        /*0008*/ 	.word	0x00000020


	//----- nvinfo : EIATTR_FRAME_SIZE
	.align		4
.L_1:
        /*000c*/ 	.byte	0x04, 0x11
        /*000e*/ 	.short	(.L_3 - .L_2)
	.align		4
.L_2:
        /*0010*/ 	.word	index@($__internal_0_$__cuda_sm3x_div_rn_noftz_f32_slowpath)
        /*0014*/ 	.word	0x00000000


	//----- nvinfo : EIATTR_FRAME_SIZE
	.align		4
.L_3:
        /*0018*/ 	.byte	0x04, 0x11
        /*001a*/ 	.short	(.L_5 - .L_4)
	.align		4
.L_4:
        /*001c*/ 	.word	index@(_Z20normalization_kernelPKfPfS0_S0_ii)
        /*0020*/ 	.word	0x00000000


	//----- nvinfo : EIATTR_MIN_STACK_SIZE
	.align		4
.L_5:
        /*0024*/ 	.byte	0x04, 0x12
        /*0026*/ 	.short	(.L_7 - .L_6)
	.align		4
.L_6:
        /*0028*/ 	.word	index@(_Z20normalization_kernelPKfPfS0_S0_ii)
        /*002c*/ 	.word	0x00000000
.L_7:


//--------------------- .nv.compat                --------------------------
	.section	.nv.compat,"",@"SHT_CUDA_COMPAT_INFO"
	.align	4
        /*0000*/ 	.byte	0x02, 0x09, 0x00, 0x00, 0x02, 0x02, 0x01, 0x00, 0x02, 0x05, 0x05, 0x00, 0x03, 0x07, 0x01, 0x01
        /*0010*/ 	.byte	0x02, 0x03, 0x00, 0x00, 0x02, 0x06, 0x01, 0x00, 0x04, 0x0b, 0x08, 0x00, 0x01, 0x00, 0x00, 0x00
        /*0020*/ 	.byte	0x00, 0x00, 0x00, 0x00


//--------------------- .nv.info._Z20normalization_kernelPKfPfS0_S0_ii --------------------------
	.section	.nv.info._Z20normalization_kernelPKfPfS0_S0_ii,"",@"SHT_CUDA_INFO"
	.sectionflags	@""
	.align	4


	//----- nvinfo : EIATTR_CUDA_API_VERSION
	.align		4
        /*0000*/ 	.byte	0x04, 0x37
        /*0002*/ 	.short	(.L_9 - .L_8)
.L_8:
        /*0004*/ 	.word	0x00000082


	//----- nvinfo : EIATTR_KPARAM_INFO
	.align		4
.L_9:
        /*0008*/ 	.byte	0x04, 0x17
        /*000a*/ 	.short	(.L_11 - .L_10)
.L_10:
        /*000c*/ 	.word	0x00000000
        /*0010*/ 	.short	0x0005
        /*0012*/ 	.short	0x0024
        /*0014*/ 	.byte	0x00, 0xf0, 0x11, 0x00


	//----- nvinfo : EIATTR_KPARAM_INFO
	.align		4
.L_11:
        /*0018*/ 	.byte	0x04, 0x17
        /*001a*/ 	.short	(.L_13 - .L_12)
.L_12:
        /*001c*/ 	.word	0x00000000
        /*0020*/ 	.short	0x0004
        /*0022*/ 	.short	0x0020
        /*0024*/ 	.byte	0x00, 0xf0, 0x11, 0x00


	//----- nvinfo : EIATTR_KPARAM_INFO
	.align		4
.L_13:
        /*0028*/ 	.byte	0x04, 0x17
        /*002a*/ 	.short	(.L_15 - .L_14)
.L_14:
        /*002c*/ 	.word	0x00000000
        /*0030*/ 	.short	0x0003
        /*0032*/ 	.short	0x0018
        /*0034*/ 	.byte	0x00, 0xf5, 0x21, 0x00


	//----- nvinfo : EIATTR_KPARAM_INFO
	.align		4
.L_15:
        /*0038*/ 	.byte	0x04, 0x17
        /*003a*/ 	.short	(.L_17 - .L_16)
.L_16:
        /*003c*/ 	.word	0x00000000
        /*0040*/ 	.short	0x0002
        /*0042*/ 	.short	0x0010
        /*0044*/ 	.byte	0x00, 0xf5, 0x21, 0x00


	//----- nvinfo : EIATTR_KPARAM_INFO
	.align		4
.L_17:
        /*0048*/ 	.byte	0x04, 0x17
        /*004a*/ 	.short	(.L_19 - .L_18)
.L_18:
        /*004c*/ 	.word	0x00000000
        /*0050*/ 	.short	0x0001
        /*0052*/ 	.short	0x0008
        /*0054*/ 	.byte	0x00, 0xf5, 0x21, 0x00


	//----- nvinfo : EIATTR_KPARAM_INFO
	.align		4
.L_19:
        /*0058*/ 	.byte	0x04, 0x17
        /*005a*/ 	.short	(.L_21 - .L_20)
.L_20:
        /*005c*/ 	.word	0x00000000
        /*0060*/ 	.short	0x0000
        /*0062*/ 	.short	0x0000
        /*0064*/ 	.byte	0x00, 0xf5, 0x21, 0x00


	//----- nvinfo : EIATTR_SPARSE_MMA_MASK
	.align		4
.L_21:
        /*0068*/ 	.byte	0x03, 0x50
        /*006a*/ 	.short	0x0000


	//----- nvinfo : EIATTR_MAXREG_COUNT
	.align		4
        /*006c*/ 	.byte	0x03, 0x1b
        /*006e*/ 	.short	0x00ff


	//----- nvinfo : EIATTR_NUM_BARRIERS
	.align		4
        /*0070*/ 	.byte	0x02, 0x4c
        /*0072*/ 	.byte	0x01
	.zero		1


	//----- nvinfo : EIATTR_MERCURY_ISA_VERSION
	.align		4
        /*0074*/ 	.byte	0x03, 0x5f
        /*0076*/ 	.short	0x0101


	//----- nvinfo : EIATTR_COOP_GROUP_MASK_REGIDS
	.align		4
        /*0078*/ 	.byte	0x04, 0x29
        /*007a*/ 	.short	(.L_23 - .L_22)


	//   ....[0]....
.L_22:
        /*007c*/ 	.word	0xffffffff


	//   ....[1]....
        /*0080*/ 	.word	0xffffffff


	//   ....[2]....
        /*0084*/ 	.word	0xffffffff


	//   ....[3]....
        /*0088*/ 	.word	0xffffffff


	//   ....[4]....
        /*008c*/ 	.word	0xffffffff


	//   ....[5]....
        /*0090*/ 	.word	0xffffffff


	//   ....[6]....
        /*0094*/ 	.word	0xffffffff


	//   ....[7]....
        /*0098*/ 	.word	0xffffffff


	//   ....[8]....
        /*009c*/ 	.word	0xffffffff


	//   ....[9]....
        /*00a0*/ 	.word	0xffffffff


	//----- nvinfo : EIATTR_COOP_GROUP_INSTR_OFFSETS
	.align		4
.L_23:
        /*00a4*/ 	.byte	0x04, 0x28
        /*00a6*/ 	.short	(.L_25 - .L_24)


	//   ....[0]....
.L_24:
        /*00a8*/ 	.word	0x00000420


	//   ....[1]....
        /*00ac*/ 	.word	0x00000460


	//   ....[2]....
        /*00b0*/ 	.word	0x000004b0


	//   ....[3]....
        /*00b4*/ 	.word	0x000004c0


	//   ....[4]....
        /*00b8*/ 	.word	0x000004f0


	//   ....[5]....
        /*00bc*/ 	.word	0x00000500


	//   ....[6]....
        /*00c0*/ 	.word	0x00000530


	//   ....[7]....
        /*00c4*/ 	.word	0x00000540


	//   ....[8]....
        /*00c8*/ 	.word	0x00000570


	//   ....[9]....
        /*00cc*/ 	.word	0x00000590


	//----- nvinfo : EIATTR_VRC_CTA_INIT_COUNT
	.align		4
.L_25:
        /*00d0*/ 	.byte	0x02, 0x4a
	.zero		1
	.zero		1


	//----- nvinfo : EIATTR_EXIT_INSTR_OFFSETS
	.align		4
        /*00d4*/ 	.byte	0x04, 0x1c
        /*00d6*/ 	.short	(.L_27 - .L_26)


	//   ....[0]....
.L_26:
        /*00d8*/ 	.word	0x00000070


	//   ....[1]....
        /*00dc*/ 	.word	0x00000840


	//   ....[2]....
        /*00e0*/ 	.word	0x00000b20


	//   ....[3]....
        /*00e4*/ 	.word	0x00000ed0


	//----- nvinfo : EIATTR_CRS_STACK_SIZE
	.align		4
.L_27:
        /*00e8*/ 	.byte	0x04, 0x1e
        /*00ea*/ 	.short	(.L_29 - .L_28)
.L_28:
        /*00ec*/ 	.word	0x00000000


	//----- nvinfo : EIATTR_CBANK_PARAM_SIZE
	.align		4
.L_29:
        /*00f0*/ 	.byte	0x03, 0x19
        /*00f2*/ 	.short	0x0028


	//----- nvinfo : EIATTR_PARAM_CBANK
	.align		4
        /*00f4*/ 	.byte	0x04, 0x0a
        /*00f6*/ 	.short	(.L_31 - .L_30)
	.align		4
.L_30:
        /*00f8*/ 	.word	index@(.nv.constant0._Z20normalization_kernelPKfPfS0_S0_ii)
        /*00fc*/ 	.short	0x0380
        /*00fe*/ 	.short	0x0028


	//----- nvinfo : EIATTR_SW_WAR
	.align		4
.L_31:
        /*0100*/ 	.byte	0x04, 0x36
        /*0102*/ 	.short	(.L_33 - .L_32)
.L_32:
        /*0104*/ 	.word	0x00000008
.L_33:


//--------------------- .nv.callgraph             --------------------------
	.section	.nv.callgraph,"",@"SHT_CUDA_CALLGRAPH"
	.align	4
	.sectionentsize	8
	.align		4
        /*0000*/ 	.word	0x00000000
	.align		4
        /*0004*/ 	.word	0xffffffff
	.align		4
        /*0008*/ 	.word	0x00000000
	.align		4
        /*000c*/ 	.word	0xfffffffe
	.align		4
        /*0010*/ 	.word	0x00000000
	.align		4
        /*0014*/ 	.word	0xfffffffd
	.align		4
        /*0018*/ 	.word	0x00000000
	.align		4
        /*001c*/ 	.word	0xfffffffc


//--------------------- .text._Z20normalization_kernelPKfPfS0_S0_ii --------------------------
	.section	.text._Z20normalization_kernelPKfPfS0_S0_ii,"ax",@progbits
	.align	128
        .global         _Z20normalization_kernelPKfPfS0_S0_ii
        .type           _Z20normalization_kernelPKfPfS0_S0_ii,@function
        .size           _Z20normalization_kernelPKfPfS0_S0_ii,(.L_x_28 - _Z20normalization_kernelPKfPfS0_S0_ii)
        .other          _Z20normalization_kernelPKfPfS0_S0_ii,@"STO_CUDA_ENTRY STV_DEFAULT"
_Z20normalization_kernelPKfPfS0_S0_ii:
.text._Z20normalization_kernelPKfPfS0_S0_ii:
[----:B------:R-:W-:Y:S01]  /*0000*/  LDC R1, c[0x0][0x37c] ;  /* 0x0000df00ff017b82 */ /* 0x000fe20000000800 */
[----:B------:R-:W0:Y:S01]  /*0010*/  S2R R8, SR_TID.X ;  /* 0x0000000000087919 */ /* 0x000e220000002100 */
[----:B------:R-:W1:Y:S01]  /*0020*/  LDCU UR4, c[0x0][0x3a0] ;  /* 0x00007400ff0477ac */ /* 0x000e620008000800 */
[----:B------:R-:W2:Y:S01]  /*0030*/  S2R R5, SR_CTAID.X ;  /* 0x0000000000057919 */ /* 0x000ea20000002500 */
[----:B0-----:R-:W-:-:S05]  /*0040*/  SHF.R.U32.HI R6, RZ, 0x5, R8 ;  /* 0x00000005ff067819 */ /* 0x001fca0000011608 */
[----:B--2---:R-:W-:-:S05]  /*0050*/  IMAD R5, R5, 0x4, R6 ;  /* 0x0000000405057824 */ /* 0x004fca00078e0206 */
[----:B-1----:R-:W-:-:S13]  /*0060*/  ISETP.GE.AND P0, PT, R5, UR4, PT ;  /* 0x0000000405007c0c */ /* 0x002fda000bf06270 */
[----:B------:R-:W-:Y:S05]  /*0070*/  @P0 EXIT ;  /* 0x000000000000094d */ /* 0x000fea0003800000 */
[----:B------:R-:W0:Y:S01]  /*0080*/  LDCU UR6, c[0x0][0x3a4] ;  /* 0x00007480ff0677ac */ /* 0x000e220008000800 */
[----:B------:R-:W-:Y:S01]  /*0090*/  LOP3.LUT R4, R8, 0x1f, RZ, 0xc0, !PT ;  /* 0x0000001f08047812 */ /* 0x000fe200078ec0ff */
[----:B------:R-:W-:Y:S01]  /*00a0*/  BSSY.RECONVERGENT B0, `(.L_x_0) ;  /* 0x0000037000007945 */ /* 0x000fe20003800200 */
[----:B------:R-:W-:Y:S01]  /*00b0*/  HFMA2 R9, -RZ, RZ, 0, 0 ;  /* 0x00000000ff097431 */ /* 0x000fe200000001ff */
[----:B------:R-:W1:Y:S01]  /*00c0*/  LDCU.64 UR10, c[0x0][0x358] ;  /* 0x00006b00ff0a77ac */ /* 0x000e620008000a00 */
[----:B------:R-:W-:Y:S01]  /*00d0*/  IMAD.MOV.U32 R7, RZ, RZ, RZ ;  /* 0x000000ffff077224 */ /* 0x000fe200078e00ff */
[----:B0-----:R-:W-:-:S13]  /*00e0*/  ISETP.GE.AND P0, PT, R4, UR6, PT ;  /* 0x0000000604007c0c */ /* 0x001fda000bf06270 */
[----:B-1----:R-:W-:Y:S05]  /*00f0*/  @P0 BRA `(.L_x_1) ;  /* 0x0000000000c40947 */ /* 0x002fea0003800000 */
[----:B------:R-:W-:Y:S01]  /*0100*/  LOP3.LUT R0, RZ, R4, RZ, 0x33, !PT ;  /* 0x00000004ff007212 */ /* 0x000fe200078e33ff */
[----:B------:R-:W-:Y:S01]  /*0110*/  BSSY.RECONVERGENT B1, `(.L_x_2) ;  /* 0x0000019000017945 */ /* 0x000fe20003800200 */
[----:B------:R-:W-:Y:S02]  /*0120*/  IMAD.MOV.U32 R9, RZ, RZ, RZ ;  /* 0x000000ffff097224 */ /* 0x000fe400078e00ff */
[----:B------:R-:W-:Y:S02]  /*0130*/  IMAD.MOV.U32 R7, RZ, RZ, RZ ;  /* 0x000000ffff077224 */ /* 0x000fe400078e00ff */
[----:B------:R-:W-:-:S05]  /*0140*/  VIADD R10, R0, UR6 ;  /* 0x00000006000a7c36 */ /* 0x000fca0008000000 */
[C---:B------:R-:W-:Y:S02]  /*0150*/  LOP3.LUT R0, R10.reuse, 0x60, RZ, 0xc0, !PT ;  /* 0x000000600a007812 */ /* 0x040fe400078ec0ff */
[----:B------:R-:W-:Y:S02]  /*0160*/  ISETP.GE.U32.AND P1, PT, R10, 0x60, PT ;  /* 0x000000600a00780c */ /* 0x000fe40003f26070 */
[----:B------:R-:W-:Y:S02]  /*0170*/  ISETP.NE.AND P0, PT, R0, 0x60, PT ;  /* 0x000000600000780c */ /* 0x000fe40003f05270 */
[----:B------:R-:W-:-:S11]  /*0180*/  MOV R0, R4 ;  /* 0x0000000400007202 */ /* 0x000fd60000000f00 */
[----:B------:R-:W-:Y:S05]  /*0190*/  @!P0 BRA `(.L_x_3) ;  /* 0x0000000000408947 */ /* 0x000fea0003800000 */
[----:B------:R-:W0:Y:S01]  /*01a0*/  LDC.64 R2, c[0x0][0x380] ;  /* 0x0000e000ff027b82 */ /* 0x000e220000000a00 */
[----:B------:R-:W-:Y:S01]  /*01b0*/  LEA.HI R0, R10, 0x1, RZ, 0x1b ;  /* 0x000000010a007811 */ /* 0x000fe200078fd8ff */
[----:B------:R-:W-:Y:S02]  /*01c0*/  IMAD R13, R5, UR6, R4 ;  /* 0x00000006050d7c24 */ /* 0x000fe4000f8e0204 */
[----:B------:R-:W-:Y:S01]  /*01d0*/  IMAD.MOV.U32 R9, RZ, RZ, RZ ;  /* 0x000000ffff097224 */ /* 0x000fe200078e00ff */
[----:B------:R-:W-:Y:S02]  /*01e0*/  LOP3.LUT R10, R0, 0x3, RZ, 0xc0, !PT ;  /* 0x00000003000a7812 */ /* 0x000fe400078ec0ff */
[----:B------:R-:W-:-:S03]  /*01f0*/  MOV R0, R4 ;  /* 0x0000000400007202 */ /* 0x000fc60000000f00 */
[----:B------:R-:W-:-:S07]  /*0200*/  IMAD.MOV R12, RZ, RZ, -R10 ;  /* 0x000000ffff0c7224 */ /* 0x000fce00078e0a0a */
.L_x_4:
[----:B0-----:R-:W-:-:S06]  /*0210*/  IMAD.WIDE R10, R13, 0x4, R2 ;  /* 0x000000040d0a7825 */ /* 0x001fcc00078e0202 */
[----:B------:R-:W2:Y:S01]  /*0220*/  LDG.E.CONSTANT R10, desc[UR10][R10.64] ;  /* 0x0000000a0a0a7981 */ /* 0x000ea2000c1e9900 */
[----:B------:R-:W-:Y:S01]  /*0230*/  VIADD R12, R12, 0x1 ;  /* 0x000000010c0c7836 */ /* 0x000fe20000000000 */
[----:B------:R-:W-:Y:S01]  /*0240*/  IADD3 R0, PT, PT, R0, 0x20, RZ ;  /* 0x0000002000007810 */ /* 0x000fe20007ffe0ff */
[----:B------:R-:W-:-:S03]  /*0250*/  VIADD R13, R13, 0x20 ;  /* 0x000000200d0d7836 */ /* 0x000fc60000000000 */
[----:B------:R-:W-:Y:S01]  /*0260*/  ISETP.NE.AND P0, PT, R12, RZ, PT ;  /* 0x000000ff0c00720c */ /* 0x000fe20003f05270 */
[C---:B--2---:R-:W-:Y:S01]  /*0270*/  FADD R7, R10.reuse, R7 ;  /* 0x000000070a077221 */ /* 0x044fe20000000000 */
[----:B------:R-:W-:-:S11]  /*0280*/  FFMA R9, R10, R10, R9 ;  /* 0x0000000a0a097223 */ /* 0x000fd60000000009 */
[----:B------:R-:W-:Y:S05]  /*0290*/  @P0 BRA `(.L_x_4) ;  /* 0xfffffffc00dc0947 */ /* 0x000fea000383ffff */
.L_x_3:
[----:B------:R-:W-:Y:S05]  /*02a0*/  BSYNC.RECONVERGENT B1 ;  /* 0x0000000000017941 */ /* 0x000fea0003800200 */
.L_x_2:
[----:B------:R-:W-:Y:S05]  /*02b0*/  @!P1 BRA `(.L_x_1) ;  /* 0x0000000000549947 */ /* 0x000fea0003800000 */
[----:B------:R-:W0:Y:S01]  /*02c0*/  LDC.64 R2, c[0x0][0x380] ;  /* 0x0000e000ff027b82 */ /* 0x000e220000000a00 */
[----:B------:R-:W-:Y:S01]  /*02d0*/  IMAD R13, R5, UR6, R0 ;  /* 0x00000006050d7c24 */ /* 0x000fe2000f8e0200 */
[----:B0-----:R-:W-:-:S05]  /*02e0*/  IADD3 R2, P0, PT, R2, 0x100, RZ ;  /* 0x0000010002027810 */ /* 0x001fca0007f1e0ff */
[----:B------:R-:W-:-:S08]  /*02f0*/  IMAD.X R3, RZ, RZ, R3, P0 ;  /* 0x000000ffff037224 */ /* 0x000fd000000e0603 */
.L_x_5:
[----:B------:R-:W-:-:S05]  /*0300*/  IMAD.WIDE R10, R13, 0x4, R2 ;  /* 0x000000040d0a7825 */ /* 0x000fca00078e0202 */
[----:B------:R-:W2:Y:S04]  /*0310*/  LDG.E.CONSTANT R12, desc[UR10][R10.64+-0x100] ;  /* 0xffff000a0a0c7981 */ /* 0x000ea8000c1e9900 */
[----:B------:R-:W3:Y:S04]  /*0320*/  LDG.E.CONSTANT R14, desc[UR10][R10.64+-0x80] ;  /* 0xffff800a0a0e7981 */ /* 0x000ee8000c1e9900 */
[----:B------:R-:W4:Y:S04]  /*0330*/  LDG.E.CONSTANT R16, desc[UR10][R10.64] ;  /* 0x0000000a0a107981 */ /* 0x000f28000c1e9900 */
[----:B------:R-:W5:Y:S01]  /*0340*/  LDG.E.CONSTANT R18, desc[UR10][R10.64+0x80] ;  /* 0x0000800a0a127981 */ /* 0x000f62000c1e9900 */
[----:B------:R-:W-:Y:S01]  /*0350*/  IADD3 R0, PT, PT, R0, 0x80, RZ ;  /* 0x0000008000007810 */ /* 0x000fe20007ffe0ff */
[----:B------:R-:W-:-:S03]  /*0360*/  VIADD R13, R13, 0x80 ;  /* 0x000000800d0d7836 */ /* 0x000fc60000000000 */
[----:B------:R-:W-:Y:S01]  /*0370*/  ISETP.GE.AND P0, PT, R0, UR6, PT ;  /* 0x0000000600007c0c */ /* 0x000fe2000bf06270 */
[C---:B--2---:R-:W-:Y:S01]  /*0380*/  FADD R7, R12.reuse, R7 ;  /* 0x000000070c077221 */ /* 0x044fe20000000000 */
[----:B------:R-:W-:-:S03]  /*0390*/  FFMA R9, R12, R12, R9 ;  /* 0x0000000c0c097223 */ /* 0x000fc60000000009 */
[----:B---3--:R-:W-:Y:S01]  /*03a0*/  FADD R7, R7, R14 ;  /* 0x0000000e07077221 */ /* 0x008fe20000000000 */
[----:B------:R-:W-:-:S03]  /*03b0*/  FFMA R9, R14, R14, R9 ;  /* 0x0000000e0e097223 */ /* 0x000fc60000000009 */
[----:B----4-:R-:W-:Y:S01]  /*03c0*/  FADD R7, R7, R16 ;  /* 0x0000001007077221 */ /* 0x010fe20000000000 */
[----:B------:R-:W-:-:S03]  /*03d0*/  FFMA R9, R16, R16, R9 ;  /* 0x0000001010097223 */ /* 0x000fc60000000009 */
[----:B-----5:R-:W-:Y:S01]  /*03e0*/  FADD R7, R7, R18 ;  /* 0x0000001207077221 */ /* 0x020fe20000000000 */
[----:B------:R-:W-:Y:S01]  /*03f0*/  FFMA R9, R18, R18, R9 ;  /* 0x0000001212097223 */ /* 0x000fe20000000009 */
[----:B------:R-:W-:Y:S06]  /*0400*/  @!P0 BRA `(.L_x_5) ;  /* 0xfffffffc00bc8947 */ /* 0x000fec000383ffff */
.L_x_1:
[----:B------:R-:W-:Y:S05]  /*0410*/  BSYNC.RECONVERGENT B0 ;  /* 0x0000000000007941 */ /* 0x000fea0003800200 */
.L_x_0:
[----:B------:R-:W0:Y:S01]  /*0420*/  SHFL.DOWN PT, R0, R7, 0x10, 0x1f ;  /* 0x0a001f0007007f89 */ /* 0x000e2200000e0000 */
[----:B------:R-:W1:Y:S01]  /*0430*/  S2UR UR5, SR_CgaCtaId ;  /* 0x00000000000579c3 */ /* 0x000e620000008800 */
[----:B------:R-:W-:Y:S01]  /*0440*/  ISETP.NE.AND P0, PT, R4, RZ, PT ;  /* 0x000000ff0400720c */ /* 0x000fe20003f05270 */
[----:B------:R-:W-:Y:S01]  /*0450*/  UMOV UR4, 0x400 ;  /* 0x0000040000047882 */ /* 0x000fe20000000000 */
[----:B------:R-:W2:Y:S01]  /*0460*/  SHFL.DOWN PT, R2, R9, 0x10, 0x1f ;  /* 0x0a001f0009027f89 */ /* 0x000ea200000e0000 */
[----:B------:R-:W-:Y:S01]  /*0470*/  BSSY.RECONVERGENT B0, `(.L_x_6) ;  /* 0x0000039000007945 */ /* 0x000fe20003800200 */
[----:B0-----:R-:W-:Y:S01]  /*0480*/  FADD R0, R0, R7 ;  /* 0x0000000700007221 */ /* 0x001fe20000000000 */
[----:B-1----:R-:W-:Y:S01]  /*0490*/  ULEA UR4, UR5, UR4, 0x18 ;  /* 0x0000000405047291 */ /* 0x002fe2000f8ec0ff */
[----:B--2---:R-:W-:-:S03]  /*04a0*/  FADD R2, R2, R9 ;  /* 0x0000000902027221 */ /* 0x004fc60000000000 */
[----:B------:R-:W0:Y:S04]  /*04b0*/  SHFL.DOWN PT, R3, R0, 0x8, 0x1f ;  /* 0x09001f0000037f89 */ /* 0x000e2800000e0000 */
[----:B------:R-:W1:Y:S01]  /*04c0*/  SHFL.DOWN PT, R11, R2, 0x8, 0x1f ;  /* 0x09001f00020b7f89 */ /* 0x000e6200000e0000 */
[----:B0-----:R-:W-:Y:S01]  /*04d0*/  FADD R3, R0, R3 ;  /* 0x0000000300037221 */ /* 0x001fe20000000000 */
[----:B-1----:R-:W-:-:S04]  /*04e0*/  FADD R11, R2, R11 ;  /* 0x0000000b020b7221 */ /* 0x002fc80000000000 */
        /* <DEDUP_REMOVED lines=8> */
[----:B------:R-:W0:Y:S01]  /*0570*/  SHFL.DOWN PT, R2, R7, 0x1, 0x1f ;  /* 0x08201f0007027f89 */ /* 0x000e2200000e0000 */
[----:B------:R-:W-:-:S03]  /*0580*/  LEA R9, R6, UR4, 0x3 ;  /* 0x0000000406097c11 */ /* 0x000fc6000f8e18ff */
[----:B------:R-:W1:Y:S01]  /*0590*/  SHFL.DOWN PT, R0, R13, 0x1, 0x1f ;  /* 0x08201f000d007f89 */ /* 0x000e6200000e0000 */
[----:B0-----:R-:W-:Y:S01]  /*05a0*/  FADD R2, R7, R2 ;  /* 0x0000000207027221 */ /* 0x001fe20000000000 */
[----:B-1----:R-:W-:Y:S01]  /*05b0*/  FADD R0, R13, R0 ;  /* 0x000000000d007221 */ /* 0x002fe20000000000 */
[----:B------:R-:W-:Y:S06]  /*05c0*/  @P0 BRA `(.L_x_7) ;  /* 0x00000000008c0947 */ /* 0x000fec0003800000 */
[----:B------:R-:W-:Y:S01]  /*05d0*/  I2FP.F32.S32 R3, UR6 ;  /* 0x0000000600037c45 */ /* 0x000fe20008201400 */
[----:B------:R-:W-:Y:S03]  /*05e0*/  BSSY.RECONVERGENT B1, `(.L_x_8) ;  /* 0x000000c000017945 */ /* 0x000fe60003800200 */
[----:B------:R-:W0:Y:S08]  /*05f0*/  MUFU.RCP R6, R3 ;  /* 0x0000000300067308 */ /* 0x000e300000001000 */
[----:B------:R-:W1:Y:S01]  /*0600*/  FCHK P0, R2, R3 ;  /* 0x0000000302007302 */ /* 0x000e620000000000 */
[----:B0-----:R-:W-:-:S04]  /*0610*/  FFMA R7, -R3, R6, 1 ;  /* 0x3f80000003077423 */ /* 0x001fc80000000106 */
[----:B------:R-:W-:-:S04]  /*0620*/  FFMA R7, R6, R7, R6 ;  /* 0x0000000706077223 */ /* 0x000fc80000000006 */
[----:B------:R-:W-:-:S04]  /*0630*/  FFMA R6, R2, R7, RZ ;  /* 0x0000000702067223 */ /* 0x000fc800000000ff */
[----:B------:R-:W-:-:S04]  /*0640*/  FFMA R10, -R3, R6, R2 ;  /* 0x00000006030a7223 */ /* 0x000fc80000000102 */
[----:B------:R-:W-:Y:S01]  /*0650*/  FFMA R6, R7, R10, R6 ;  /* 0x0000000a07067223 */ /* 0x000fe20000000006 */
[----:B-1----:R-:W-:Y:S06]  /*0660*/  @!P0 BRA `(.L_x_9) ;  /* 0x00000000000c8947 */ /* 0x002fec0003800000 */
[----:B------:R-:W-:-:S07]  /*0670*/  MOV R10, 0x690 ;  /* 0x00000690000a7802 */ /* 0x000fce0000000f00 */
[----:B------:R-:W-:Y:S05]  /*0680*/  CALL.REL.NOINC `($__internal_0_$__cuda_sm3x_div_rn_noftz_f32_slowpath) ;  /* 0x0000000800147944 */ /* 0x000fea0003c00000 */
[----:B------:R-:W-:-:S07]  /*0690*/  IMAD.MOV.U32 R6, RZ, RZ, R2 ;  /* 0x000000ffff067224 */ /* 0x000fce00078e0002 */
.L_x_9:
[----:B------:R-:W-:Y:S05]  /*06a0*/  BSYNC.RECONVERGENT B1 ;  /* 0x0000000000017941 */ /* 0x000fea0003800200 */
.L_x_8:
[----:B------:R-:W0:Y:S01]  /*06b0*/  MUFU.RCP R2, R3 ;  /* 0x0000000300027308 */ /* 0x000e220000001000 */
[----:B------:R-:W-:Y:S07]  /*06c0*/  BSSY.RECONVERGENT B1, `(.L_x_10) ;  /* 0x000000c000017945 */ /* 0x000fee0003800200 */
[----:B------:R-:W1:Y:S01]  /*06d0*/  FCHK P0, R0, R3 ;  /* 0x0000000300007302 */ /* 0x000e620000000000 */
[----:B0-----:R-:W-:-:S04]  /*06e0*/  FFMA R7, -R3, R2, 1 ;  /* 0x3f80000003077423 */ /* 0x001fc80000000102 */
[----:B------:R-:W-:-:S04]  /*06f0*/  FFMA R11, R2, R7, R2 ;  /* 0x00000007020b7223 */ /* 0x000fc80000000002 */
[----:B------:R-:W-:-:S04]  /*0700*/  FFMA R2, R0, R11, RZ ;  /* 0x0000000b00027223 */ /* 0x000fc800000000ff */
[----:B------:R-:W-:-:S04]  /*0710*/  FFMA R7, -R3, R2, R0 ;  /* 0x0000000203077223 */ /* 0x000fc80000000100 */
[----:B------:R-:W-:Y:S01]  /*0720*/  FFMA R7, R11, R7, R2 ;  /* 0x000000070b077223 */ /* 0x000fe20000000002 */
[----:B-1----:R-:W-:Y:S06]  /*0730*/  @!P0 BRA `(.L_x_11) ;  /* 0x0000000000108947 */ /* 0x002fec0003800000 */
[----:B------:R-:W-:Y:S02]  /*0740*/  MOV R2, R0 ;  /* 0x0000000000027202 */ /* 0x000fe40000000f00 */
[----:B------:R-:W-:-:S07]  /*0750*/  MOV R10, 0x770 ;  /* 0x00000770000a7802 */ /* 0x000fce0000000f00 */
[----:B------:R-:W-:Y:S05]  /*0760*/  CALL.REL.NOINC `($__internal_0_$__cuda_sm3x_div_rn_noftz_f32_slowpath) ;  /* 0x0000000400dc7944 */ /* 0x000fea0003c00000 */
[----:B------:R-:W-:-:S07]  /*0770*/  IMAD.MOV.U32 R7, RZ, RZ, R2 ;  /* 0x000000ffff077224 */ /* 0x000fce00078e0002 */
.L_x_11:
[----:B------:R-:W-:Y:S05]  /*0780*/  BSYNC.RECONVERGENT B1 ;  /* 0x0000000000017941 */ /* 0x000fea0003800200 */
.L_x_10:
[----:B------:R-:W-:-:S04]  /*0790*/  FFMA R7, -R6, R6, R7 ;  /* 0x0000000606077223 */ /* 0x000fc80000000107 */
[----:B------:R-:W-:-:S05]  /*07a0*/  FADD R0, R7, 9.9999997473787516356e-06 ;  /* 0x3727c5ac07007421 */ /* 0x000fca0000000000 */
[----:B------:R-:W-:-:S13]  /*07b0*/  FSETP.GEU.AND P0, PT, |R0|, 1.175494350822287508e-38, PT ;  /* 0x008000000000780b */ /* 0x000fda0003f0e200 */
[----:B------:R-:W-:-:S04]  /*07c0*/  @!P0 FMUL R0, R0, 16777216 ;  /* 0x4b80000000008820 */ /* 0x000fc80000400000 */
[----:B------:R-:W0:Y:S02]  /*07d0*/  MUFU.RSQ R7, R0 ;  /* 0x0000000000077308 */ /* 0x000e240000001400 */
[----:B0-----:R-:W-:-:S05]  /*07e0*/  @!P0 FMUL R7, R7, 4096 ;  /* 0x4580000007078820 */ /* 0x001fca0000400000 */
[----:B------:R0:W-:Y:S02]  /*07f0*/  STS.64 [R9], R6 ;  /* 0x0000000609007388 */ /* 0x0001e40000000a00 */
.L_x_7:
[----:B------:R-:W-:Y:S05]  /*0800*/  BSYNC.RECONVERGENT B0 ;  /* 0x0000000000007941 */ /* 0x000fea0003800200 */
.L_x_6:
[----:B------:R-:W1:Y:S01]  /*0810*/  LDCU UR9, c[0x0][0x3a4] ;  /* 0x00007480ff0977ac */ /* 0x000e620008000800 */
[----:B------:R-:W-:Y:S01]  /*0820*/  BAR.SYNC.DEFER_BLOCKING 0x0 ;  /* 0x0000000000007b1d */ /* 0x000fe20000010000 */
[----:B-1----:R-:W-:-:S13]  /*0830*/  ISETP.GE.AND P0, PT, R4, UR9, PT ;  /* 0x0000000904007c0c */ /* 0x002fda000bf06270 */
[----:B------:R-:W-:Y:S05]  /*0840*/  @P0 EXIT ;  /* 0x000000000000094d */ /* 0x000fea0003800000 */
[----:B------:R-:W-:Y:S01]  /*0850*/  LOP3.LUT R0, RZ, R4, RZ, 0x33, !PT ;  /* 0x00000004ff007212 */ /* 0x000fe200078e33ff */
[----:B------:R-:W-:Y:S04]  /*0860*/  BSSY.RECONVERGENT B0, `(.L_x_12) ;  /* 0x000002b000007945 */ /* 0x000fe80003800200 */
[----:B------:R-:W-:-:S05]  /*0870*/  VIADD R0, R0, UR9 ;  /* 0x0000000900007c36 */ /* 0x000fca0008000000 */
[C---:B------:R-:W-:Y:S02]  /*0880*/  LOP3.LUT R2, R0.reuse, 0x60, RZ, 0xc0, !PT ;  /* 0x0000006000027812 */ /* 0x040fe400078ec0ff */
[----:B------:R-:W-:Y:S02]  /*0890*/  ISETP.GE.U32.AND P0, PT, R0, 0x60, PT ;  /* 0x000000600000780c */ /* 0x000fe40003f06070 */
[----:B------:R-:W-:Y:S02]  /*08a0*/  ISETP.NE.AND P1, PT, R2, 0x60, PT ;  /* 0x000000600200780c */ /* 0x000fe40003f25270 */
[----:B------:R1:W2:Y:S11]  /*08b0*/  LDS.64 R2, [R9] ;  /* 0x0000000009027984 */ /* 0x0002b60000000a00 */
[----:B-1----:R-:W-:Y:S05]  /*08c0*/  @!P1 BRA `(.L_x_13) ;  /* 0x0000000000909947 */ /* 0x002fea0003800000 */
[----:B------:R-:W1:Y:S01]  /*08d0*/  LDC.64 R14, c[0x0][0x390] ;  /* 0x0000e400ff0e7b82 */ /* 0x000e620000000a00 */
[----:B0-----:R-:W-:Y:S02]  /*08e0*/  LOP3.LUT R9, R8, 0x1f, RZ, 0xc0, !PT ;  /* 0x0000001f08097812 */ /* 0x001fe400078ec0ff */
[----:B------:R-:W-:-:S04]  /*08f0*/  LEA.HI R0, R0, 0x1, RZ, 0x1b ;  /* 0x0000000100007811 */ /* 0x000fc800078fd8ff */
[C---:B------:R-:W-:Y:S01]  /*0900*/  SHF.L.U32 R17, R0.reuse, 0x5, RZ ;  /* 0x0000000500117819 */ /* 0x040fe200000006ff */
[----:B------:R-:W0:Y:S01]  /*0910*/  LDC.64 R12, c[0x0][0x398] ;  /* 0x0000e600ff0c7b82 */ /* 0x000e220000000a00 */
[----:B------:R-:W-:-:S04]  /*0920*/  LOP3.LUT R16, R0, 0x3, RZ, 0xc0, !PT ;  /* 0x0000000300107812 */ /* 0x000fc800078ec0ff */
[----:B------:R-:W-:-:S03]  /*0930*/  IADD3 R18, PT, PT, -R16, RZ, RZ ;  /* 0x000000ff10127210 */ /* 0x000fc60007ffe1ff */
[----:B------:R-:W3:Y:S08]  /*0940*/  LDC.64 R6, c[0x0][0x380] ;  /* 0x0000e000ff067b82 */ /* 0x000ef00000000a00 */
[----:B------:R-:W4:Y:S01]  /*0950*/  LDC.64 R10, c[0x0][0x388] ;  /* 0x0000e200ff0a7b82 */ /* 0x000f220000000a00 */
[----:B-1----:R-:W-:-:S04]  /*0960*/  IMAD.WIDE.U32 R14, R9, 0x4, R14 ;  /* 0x00000004090e7825 */ /* 0x002fc800078e000e */
[----:B------:R-:W-:Y:S01]  /*0970*/  IMAD.MOV.U32 R21, RZ, RZ, R15 ;  /* 0x000000ffff157224 */ /* 0x000fe200078e000f */
[----:B------:R-:W-:Y:S01]  /*0980*/  MOV R8, R14 ;  /* 0x0000000e00087202 */ /* 0x000fe20000000f00 */
[----:B0-----:R-:W-:-:S04]  /*0990*/  IMAD.WIDE.U32 R12, R9, 0x4, R12 ;  /* 0x00000004090c7825 */ /* 0x001fc800078e000c */
[----:B------:R-:W-:Y:S01]  /*09a0*/  IMAD R9, R5, UR9, R4 ;  /* 0x0000000905097c24 */ /* 0x000fe2000f8e0204 */
[----:B------:R-:W-:Y:S01]  /*09b0*/  LOP3.LUT R4, R4, 0x60, R17, 0xf8, !PT ;  /* 0x0000006004047812 */ /* 0x000fe200078ef811 */
[----:B------:R-:W-:-:S07]  /*09c0*/  IMAD.MOV.U32 R0, RZ, RZ, R12 ;  /* 0x000000ffff007224 */ /* 0x000fce00078e000c */
.L_x_14:
[----:B---3--:R-:W-:-:S05]  /*09d0*/  IMAD.WIDE R16, R9, 0x4, R6 ;  /* 0x0000000409107825 */ /* 0x008fca00078e0206 */
[----:B-1----:R0:W2:Y:S01]  /*09e0*/  LDG.E.CONSTANT R15, desc[UR10][R16.64] ;  /* 0x0000000a100f7981 */ /* 0x0020a2000c1e9900 */
[----:B------:R-:W-:-:S06]  /*09f0*/  IMAD.MOV.U32 R12, RZ, RZ, R0 ;  /* 0x000000ffff0c7224 */ /* 0x000fcc00078e0000 */
[----:B------:R1:W3:Y:S01]  /*0a00*/  LDG.E.CONSTANT R12, desc[UR10][R12.64] ;  /* 0x0000000a0c0c7981 */ /* 0x0002e2000c1e9900 */
[----:B0-----:R-:W-:Y:S01]  /*0a10*/  IMAD.MOV.U32 R16, RZ, RZ, R8 ;  /* 0x000000ffff107224 */ /* 0x001fe200078e0008 */
[----:B------:R-:W-:-:S05]  /*0a20*/  MOV R17, R21 ;  /* 0x0000001500117202 */ /* 0x000fca0000000f00 */
[----:B------:R-:W3:Y:S01]  /*0a30*/  LDG.E.CONSTANT R20, desc[UR10][R16.64] ;  /* 0x0000000a10147981 */ /* 0x000ee2000c1e9900 */
[----:B------:R-:W-:-:S04]  /*0a40*/  IADD3 R18, PT, PT, R18, 0x1, RZ ;  /* 0x0000000112127810 */ /* 0x000fc80007ffe0ff */
[----:B------:R-:W-:Y:S02]  /*0a50*/  ISETP.NE.AND P1, PT, R18, RZ, PT ;  /* 0x000000ff1200720c */ /* 0x000fe40003f25270 */
[----:B------:R-:W-:Y:S02]  /*0a60*/  IADD3 R8, P3, PT, R8, 0x80, RZ ;  /* 0x0000008008087810 */ /* 0x000fe40007f7e0ff */
[----:B------:R-:W-:-:S03]  /*0a70*/  IADD3 R0, P2, PT, R0, 0x80, RZ ;  /* 0x0000008000007810 */ /* 0x000fc60007f5e0ff */
[----:B------:R-:W-:Y:S01]  /*0a80*/  IMAD.X R21, RZ, RZ, R21, P3 ;  /* 0x000000ffff157224 */ /* 0x000fe200018e0615 */
[----:B-1----:R-:W-:Y:S01]  /*0a90*/  IADD3.X R13, PT, PT, RZ, R13, RZ, P2, !PT ;  /* 0x0000000dff0d7210 */ /* 0x002fe200017fe4ff */
[----:B--2---:R-:W-:-:S04]  /*0aa0*/  FADD R14, -R2, R15 ;  /* 0x0000000f020e7221 */ /* 0x004fc80000000100 */
[----:B------:R-:W-:Y:S01]  /*0ab0*/  FMUL R19, R14, R3 ;  /* 0x000000030e137220 */ /* 0x000fe20000400000 */
[----:B----4-:R-:W-:-:S04]  /*0ac0*/  IMAD.WIDE R14, R9, 0x4, R10 ;  /* 0x00000004090e7825 */ /* 0x010fc800078e020a */
[----:B---3--:R-:W-:-:S05]  /*0ad0*/  FFMA R19, R19, R20, R12 ;  /* 0x0000001413137223 */ /* 0x008fca000000000c */
[----:B------:R1:W-:Y:S01]  /*0ae0*/  STG.E desc[UR10][R14.64], R19 ;  /* 0x000000130e007986 */ /* 0x0003e2000c10190a */
[----:B------:R-:W-:Y:S01]  /*0af0*/  VIADD R9, R9, 0x20 ;  /* 0x0000002009097836 */ /* 0x000fe20000000000 */
[----:B------:R-:W-:Y:S06]  /*0b00*/  @P1 BRA `(.L_x_14) ;  /* 0xfffffffc00b01947 */ /* 0x000fec000383ffff */
.L_x_13:
[----:B------:R-:W-:Y:S05]  /*0b10*/  BSYNC.RECONVERGENT B0 ;  /* 0x0000000000007941 */ /* 0x000fea0003800200 */
.L_x_12:
[----:B------:R-:W-:Y:S05]  /*0b20*/  @!P0 EXIT ;  /* 0x000000000000894d */ /* 0x000fea0003800000 */
[----:B------:R-:W3:Y:S01]  /*0b30*/  LDCU.128 UR12, c[0x0][0x390] ;  /* 0x00007200ff0c77ac */ /* 0x000ee20008000c00 */
[----:B0-----:R-:W-:Y:S02]  /*0b40*/  HFMA2 R6, -RZ, RZ, 0, 1.52587890625e-05 ;  /* 0x00000100ff067431 */ /* 0x001fe400000001ff */
[----:B------:R-:W-:Y:S01]  /*0b50*/  IMAD.MOV.U32 R7, RZ, RZ, 0x0 ;  /* 0x00000000ff077424 */ /* 0x000fe200078e00ff */
[----:B------:R-:W0:Y:S01]  /*0b60*/  LDCU.128 UR4, c[0x0][0x380] ;  /* 0x00007000ff0477ac */ /* 0x000e220008000c00 */
[----:B------:R-:W-:Y:S02]  /*0b70*/  IMAD R5, R5, UR9, R4 ;  /* 0x0000000905057c24 */ /* 0x000fe4000f8e0204 */
[----:B------:R-:W-:-:S03]  /*0b80*/  IMAD.WIDE.U32 R6, R4, 0x4, R6 ;  /* 0x0000000404067825 */ /* 0x000fc600078e0006 */
[C---:B---3--:R-:W-:Y:S02]  /*0b90*/  IADD3 R0, P0, PT, R6.reuse, UR12, RZ ;  /* 0x0000000c06007c10 */ /* 0x048fe4000ff1e0ff */
[----:B------:R-:W-:Y:S01]  /*0ba0*/  IADD3 R8, P1, PT, R6, UR14, RZ ;  /* 0x0000000e06087c10 */ /* 0x000fe2000ff3e0ff */
[----:B0-----:R-:W-:Y:S01]  /*0bb0*/  UIADD3 UR8, UP1, UPT, UR4, 0x100, URZ ;  /* 0x0000010004087890 */ /* 0x001fe2000ff3e0ff */
[C---:B------:R-:W-:Y:S01]  /*0bc0*/  IADD3.X R21, PT, PT, R7.reuse, UR13, RZ, P0, !PT ;  /* 0x0000000d07157c10 */ /* 0x040fe200087fe4ff */
[----:B------:R-:W-:Y:S01]  /*0bd0*/  UIADD3 UR4, UP0, UPT, UR6, 0x100, URZ ;  /* 0x0000010006047890 */ /* 0x000fe2000ff1e0ff */
[----:B------:R-:W-:Y:S01]  /*0be0*/  IADD3.X R9, PT, PT, R7, UR15, RZ, P1, !PT ;  /* 0x0000000f07097c10 */ /* 0x000fe20008ffe4ff */
[----:B------:R-:W-:Y:S02]  /*0bf0*/  UIADD3.X UR6, UPT, UPT, URZ, UR5, URZ, UP1, !UPT ;  /* 0x00000005ff067290 */ /* 0x000fe40008ffe4ff */
[----:B------:R-:W-:-:S12]  /*0c00*/  UIADD3.X UR5, UPT, UPT, URZ, UR7, URZ, UP0, !UPT ;  /* 0x00000007ff057290 */ /* 0x000fd800087fe4ff */
.L_x_15:
[----:B------:R-:W-:Y:S01]  /*0c10*/  MOV R18, UR8 ;  /* 0x0000000800127c02 */ /* 0x000fe20008000f00 */
[----:B01----:R-:W-:Y:S01]  /*0c20*/  IMAD.U32 R19, RZ, RZ, UR6 ;  /* 0x00000006ff137e24 */ /* 0x003fe2000f8e00ff */
[----:B------:R-:W-:Y:S01]  /*0c30*/  MOV R6, R0 ;  /* 0x0000000000067202 */ /* 0x000fe20000000f00 */
[----:B------:R-:W-:Y:S01]  /*0c40*/  IMAD.MOV.U32 R7, RZ, RZ, R21 ;  /* 0x000000ffff077224 */ /* 0x000fe200078e0015 */
[----:B------:R-:W3:Y:S01]  /*0c50*/  LDG.E.CONSTANT R23, desc[UR10][R8.64+-0x100] ;  /* 0xffff000a08177981 */ /* 0x000ee2000c1e9900 */
[----:B------:R-:W-:-:S03]  /*0c60*/  IMAD.WIDE R18, R5, 0x4, R18 ;  /* 0x0000000405127825 */ /* 0x000fc600078e0212 */
[----:B------:R-:W3:Y:S04]  /*0c70*/  LDG.E.CONSTANT R21, desc[UR10][R6.64+-0x100] ;  /* 0xffff000a06157981 */ /* 0x000ee8000c1e9900 */
[----:B------:R-:W2:Y:S04]  /*0c80*/  LDG.E.CONSTANT R11, desc[UR10][R18.64+-0x100] ;  /* 0xffff000a120b7981 */ /* 0x000ea8000c1e9900 */
[----:B------:R-:W4:Y:S04]  /*0c90*/  LDG.E.CONSTANT R25, desc[UR10][R18.64+-0x80] ;  /* 0xffff800a12197981 */ /* 0x000f28000c1e9900 */
[----:B------:R-:W5:Y:S04]  /*0ca0*/  LDG.E.CONSTANT R27, desc[UR10][R18.64] ;  /* 0x0000000a121b7981 */ /* 0x000f68000c1e9900 */
[----:B------:R-:W5:Y:S04]  /*0cb0*/  LDG.E.CONSTANT R29, desc[UR10][R18.64+0x80] ;  /* 0x0000800a121d7981 */ /* 0x000f68000c1e9900 */
[----:B------:R-:W5:Y:S04]  /*0cc0*/  LDG.E.CONSTANT R17, desc[UR10][R6.64+-0x80] ;  /* 0xffff800a06117981 */ /* 0x000f68000c1e9900 */
[----:B------:R-:W5:Y:S04]  /*0cd0*/  LDG.E.CONSTANT R14, desc[UR10][R8.64+-0x80] ;  /* 0xffff800a080e7981 */ /* 0x000f68000c1e9900 */
[----:B------:R-:W5:Y:S04]  /*0ce0*/  LDG.E.CONSTANT R15, desc[UR10][R6.64] ;  /* 0x0000000a060f7981 */ /* 0x000f68000c1e9900 */
[----:B------:R-:W5:Y:S04]  /*0cf0*/  LDG.E.CONSTANT R12, desc[UR10][R8.64] ;  /* 0x0000000a080c7981 */ /* 0x000f68000c1e9900 */
[----:B------:R-:W5:Y:S04]  /*0d00*/  LDG.E.CONSTANT R13, desc[UR10][R6.64+0x80] ;  /* 0x0000800a060d7981 */ /* 0x000f68000c1e9900 */
[----:B------:R0:W5:Y:S01]  /*0d10*/  LDG.E.CONSTANT R0, desc[UR10][R8.64+0x80] ;  /* 0x0000800a08007981 */ /* 0x000162000c1e9900 */
[----:B------:R-:W-:-:S04]  /*0d20*/  IADD3 R4, PT, PT, R4, 0x80, RZ ;  /* 0x0000008004047810 */ /* 0x000fc80007ffe0ff */
[----:B------:R-:W-:Y:S02]  /*0d30*/  ISETP.GE.AND P0, PT, R4, UR9, PT ;  /* 0x0000000904007c0c */ /* 0x000fe4000bf06270 */
[----:B0-----:R-:W-:-:S04]  /*0d40*/  IADD3 R8, P2, PT, R8, 0x200, RZ ;  /* 0x0000020008087810 */ /* 0x001fc80007f5e0ff */
[----:B------:R-:W-:Y:S01]  /*0d50*/  IADD3.X R9, PT, PT, RZ, R9, RZ, P2, !PT ;  /* 0x00000009ff097210 */ /* 0x000fe200017fe4ff */
[----:B--2---:R-:W-:-:S04]  /*0d60*/  FADD R10, -R2, R11 ;  /* 0x0000000b020a7221 */ /* 0x004fc80000000100 */
[----:B------:R-:W-:-:S04]  /*0d70*/  FMUL R16, R10, R3 ;  /* 0x000000030a107220 */ /* 0x000fc80000400000 */
[----:B---3--:R-:W-:Y:S01]  /*0d80*/  FFMA R19, R16, R21, R23 ;  /* 0x0000001510137223 */ /* 0x008fe20000000017 */
[C---:B----4-:R-:W-:Y:S01]  /*0d90*/  FADD R16, -R2.reuse, R25 ;  /* 0x0000001902107221 */ /* 0x050fe20000000100 */
[C---:B-----5:R-:W-:Y:S01]  /*0da0*/  FADD R18, -R2.reuse, R27 ;  /* 0x0000001b02127221 */ /* 0x060fe20000000100 */
[----:B------:R-:W-:Y:S01]  /*0db0*/  FADD R20, -R2, R29 ;  /* 0x0000001d02147221 */ /* 0x000fe20000000100 */
[----:B------:R-:W-:Y:S01]  /*0dc0*/  MOV R10, UR4 ;  /* 0x00000004000a7c02 */ /* 0x000fe20008000f00 */
[----:B------:R-:W-:Y:S02]  /*0dd0*/  IMAD.U32 R11, RZ, RZ, UR5 ;  /* 0x00000005ff0b7e24 */ /* 0x000fe4000f8e00ff */
[-C--:B------:R-:W-:Y:S01]  /*0de0*/  FMUL R21, R16, R3.reuse ;  /* 0x0000000310157220 */ /* 0x080fe20000400000 */
[-C--:B------:R-:W-:Y:S01]  /*0df0*/  FMUL R23, R18, R3.reuse ;  /* 0x0000000312177220 */ /* 0x080fe20000400000 */
[----:B------:R-:W-:Y:S01]  /*0e00*/  FMUL R25, R20, R3 ;  /* 0x0000000314197220 */ /* 0x000fe20000400000 */
[----:B------:R-:W-:-:S04]  /*0e10*/  IMAD.WIDE R10, R5, 0x4, R10 ;  /* 0x00000004050a7825 */ /* 0x000fc800078e020a */
[----:B------:R-:W-:Y:S01]  /*0e20*/  FFMA R17, R21, R17, R14 ;  /* 0x0000001115117223 */ /* 0x000fe2000000000e */
[----:B------:R0:W-:Y:S01]  /*0e30*/  STG.E desc[UR10][R10.64+-0x100], R19 ;  /* 0xffff00130a007986 */ /* 0x0001e2000c10190a */
[----:B------:R-:W-:-:S03]  /*0e40*/  FFMA R15, R23, R15, R12 ;  /* 0x0000000f170f7223 */ /* 0x000fc6000000000c */
[----:B------:R0:W-:Y:S01]  /*0e50*/  STG.E desc[UR10][R10.64+-0x80], R17 ;  /* 0xffff80110a007986 */ /* 0x0001e2000c10190a */
[----:B------:R-:W-:-:S03]  /*0e60*/  FFMA R13, R25, R13, R0 ;  /* 0x0000000d190d7223 */ /* 0x000fc60000000000 */
[----:B------:R0:W-:Y:S04]  /*0e70*/  STG.E desc[UR10][R10.64], R15 ;  /* 0x0000000f0a007986 */ /* 0x0001e8000c10190a */
[----:B------:R0:W-:Y:S01]  /*0e80*/  STG.E desc[UR10][R10.64+0x80], R13 ;  /* 0x0000800d0a007986 */ /* 0x0001e2000c10190a */
[----:B------:R-:W-:Y:S01]  /*0e90*/  IADD3 R0, P1, PT, R6, 0x200, RZ ;  /* 0x0000020006007810 */ /* 0x000fe20007f3e0ff */
[----:B------:R-:W-:-:S04]  /*0ea0*/  VIADD R5, R5, 0x80 ;  /* 0x0000008005057836 */ /* 0x000fc80000000000 */
[----:B------:R-:W-:Y:S01]  /*0eb0*/  IMAD.X R21, RZ, RZ, R7, P1 ;  /* 0x000000ffff157224 */ /* 0x000fe200008e0607 */
[----:B------:R-:W-:Y:S07]  /*0ec0*/  @!P0 BRA `(.L_x_15) ;  /* 0xfffffffc00508947 */ /* 0x000fee000383ffff */
[----:B------:R-:W-:Y:S05]  /*0ed0*/  EXIT ;  /* 0x000000000000794d */ /* 0x000fea0003800000 */
        .weak           $__internal_0_$__cuda_sm3x_div_rn_noftz_f32_slowpath
        .type           $__internal_0_$__cuda_sm3x_div_rn_noftz_f32_slowpath,@function
        .size           $__internal_0_$__cuda_sm3x_div_rn_noftz_f32_slowpath,(.L_x_28 - $__internal_0_$__cuda_sm3x_div_rn_noftz_f32_slowpath)
$__internal_0_$__cuda_sm3x_div_rn_noftz_f32_slowpath:
[----:B------:R-:W-:Y:S01]  /*0ee0*/  SHF.R.U32.HI R11, RZ, 0x17, R3 ;  /* 0x00000017ff0b7819 */ /* 0x000fe20000011603 */
[----:B------:R-:W-:Y:S01]  /*0ef0*/  BSSY.RECONVERGENT B2, `(.L_x_16) ;  /* 0x0000063000027945 */ /* 0x000fe20003800200 */
[----:B------:R-:W-:Y:S02]  /*0f00*/  SHF.R.U32.HI R7, RZ, 0x17, R2 ;  /* 0x00000017ff077819 */ /* 0x000fe40000011602 */
[----:B------:R-:W-:Y:S02]  /*0f10*/  LOP3.LUT R11, R11, 0xff, RZ, 0xc0, !PT ;  /* 0x000000ff0b0b7812 */ /* 0x000fe400078ec0ff */
[----:B------:R-:W-:Y:S02]  /*0f20*/  LOP3.LUT R16, R7, 0xff, RZ, 0xc0, !PT ;  /* 0x000000ff07107812 */ /* 0x000fe400078ec0ff */
[----:B------:R-:W-:Y:S02]  /*0f30*/  IADD3 R14, PT, PT, R11, -0x1, RZ ;  /* 0xffffffff0b0e7810 */ /* 0x000fe40007ffe0ff */
[----:B------:R-:W-:Y:S01]  /*0f40*/  MOV R13, R3 ;  /* 0x00000003000d7202 */ /* 0x000fe20000000f00 */
[----:B------:R-:W-:Y:S01]  /*0f50*/  VIADD R12, R16, 0xffffffff ;  /* 0xffffffff100c7836 */ /* 0x000fe20000000000 */
[----:B------:R-:W-:-:S04]  /*0f60*/  ISETP.GT.U32.AND P0, PT, R14, 0xfd, PT ;  /* 0x000000fd0e00780c */ /* 0x000fc80003f04070 */
[----:B------:R-:W-:-:S13]  /*0f70*/  ISETP.GT.U32.OR P0, PT, R12, 0xfd, P0 ;  /* 0x000000fd0c00780c */ /* 0x000fda0000704470 */
[----:B------:R-:W-:Y:S01]  /*0f80*/  @!P0 IMAD.MOV.U32 R7, RZ, RZ, RZ ;  /* 0x000000ffff078224 */ /* 0x000fe200078e00ff */
[----:B------:R-:W-:Y:S06]  /*0f90*/  @!P0 BRA `(.L_x_17) ;  /* 0x00000000005c8947 */ /* 0x000fec0003800000 */
[----:B------:R-:W-:Y:S02]  /*0fa0*/  FSETP.GTU.FTZ.AND P0, PT, |R2|, +INF , PT ;  /* 0x7f8000000200780b */ /* 0x000fe40003f1c200 */
[----:B------:R-:W-:-:S04]  /*0fb0*/  FSETP.GTU.FTZ.AND P1, PT, |R3|, +INF , PT ;  /* 0x7f8000000300780b */ /* 0x000fc80003f3c200 */
[----:B------:R-:W-:-:S13]  /*0fc0*/  PLOP3.LUT P0, PT, P0, P1, PT, 0xf8, 0x8f ;  /* 0x00000000008f781c */ /* 0x000fda0000703f70 */
[----:B------:R-:W-:Y:S05]  /*0fd0*/  @P0 BRA `(.L_x_18) ;  /* 0x00000004004c0947 */ /* 0x000fea0003800000 */
[----:B------:R-:W-:-:S13]  /*0fe0*/  LOP3.LUT P0, RZ, R13, 0x7fffffff, R2, 0xc8, !PT ;  /* 0x7fffffff0dff7812 */ /* 0x000fda000780c802 */
[----:B------:R-:W-:Y:S05]  /*0ff0*/  @!P0 BRA `(.L_x_19) ;  /* 0x00000004003c8947 */ /* 0x000fea0003800000 */
[C---:B------:R-:W-:Y:S02]  /*1000*/  FSETP.NEU.FTZ.AND P1, PT, |R2|.reuse, +INF , PT ;  /* 0x7f8000000200780b */ /* 0x040fe40003f3d200 */
[----:B------:R-:W-:Y:S02]  /*1010*/  FSETP.NEU.FTZ.AND P2, PT, |R3|, +INF , PT ;  /* 0x7f8000000300780b */ /* 0x000fe40003f5d200 */
[----:B------:R-:W-:-:S11]  /*1020*/  FSETP.NEU.FTZ.AND P0, PT, |R2|, +INF , PT ;  /* 0x7f8000000200780b */ /* 0x000fd60003f1d200 */
[----:B------:R-:W-:Y:S05]  /*1030*/  @!P2 BRA !P1, `(.L_x_19) ;  /* 0x00000004002ca947 */ /* 0x000fea0004800000 */
[----:B------:R-:W-:-:S04]  /*1040*/  LOP3.LUT P1, RZ, R2, 0x7fffffff, RZ, 0xc0, !PT ;  /* 0x7fffffff02ff7812 */ /* 0x000fc8000782c0ff */
[----:B------:R-:W-:-:S13]  /*1050*/  PLOP3.LUT P1, PT, P2, P1, PT, 0x2f, 0xf2 ;  /* 0x0000000000f2781c */ /* 0x000fda0001722577 */
[----:B------:R-:W-:Y:S05]  /*1060*/  @P1 BRA `(.L_x_20) ;  /* 0x0000000400181947 */ /* 0x000fea0003800000 */
[----:B------:R-:W-:-:S04]  /*1070*/  LOP3.LUT P1, RZ, R13, 0x7fffffff, RZ, 0xc0, !PT ;  /* 0x7fffffff0dff7812 */ /* 0x000fc8000782c0ff */
[----:B------:R-:W-:-:S13]  /*1080*/  PLOP3.LUT P0, PT, P0, P1, PT, 0x2f, 0xf2 ;  /* 0x0000000000f2781c */ /* 0x000fda0000702577 */
[----:B------:R-:W-:Y:S05]  /*1090*/  @P0 BRA `(.L_x_21) ;  /* 0x0000000400000947 */ /* 0x000fea0003800000 */
[----:B------:R-:W-:Y:S02]  /*10a0*/  ISETP.GE.AND P0, PT, R12, RZ, PT ;  /* 0x000000ff0c00720c */ /* 0x000fe40003f06270 */
[----:B------:R-:W-:-:S11]  /*10b0*/  ISETP.GE.AND P1, PT, R14, RZ, PT ;  /* 0x000000ff0e00720c */ /* 0x000fd60003f26270 */
[----:B------:R-:W-:Y:S01]  /*10c0*/  @P0 MOV R7, RZ ;  /* 0x000000ff00070202 */ /* 0x000fe20000000f00 */
[----:B------:R-:W-:Y:S02]  /*10d0*/  @!P0 IMAD.MOV.U32 R7, RZ, RZ, -0x40 ;  /* 0xffffffc0ff078424 */ /* 0x000fe400078e00ff */
[----:B------:R-:W-:Y:S01]  /*10e0*/  @!P0 FFMA R2, R2, 1.84467440737095516160e+19, RZ ;  /* 0x5f80000002028823 */ /* 0x000fe200000000ff */
[----:B------:R-:W-:Y:S02]  /*10f0*/  @!P1 FFMA R13, R3, 1.84467440737095516160e+19, RZ ;  /* 0x5f800000030d9823 */ /* 0x000fe400000000ff */
[----:B------:R-:W-:-:S07]  /*1100*/  @!P1 IADD3 R7, PT, PT, R7, 0x40, RZ ;  /* 0x0000004007079810 */ /* 0x000fce0007ffe0ff */
.L_x_17:
[----:B------:R-:W-:Y:S01]  /*1110*/  LEA R12, R11, 0xc0800000, 0x17 ;  /* 0xc08000000b0c7811 */ /* 0x000fe200078eb8ff */
[----:B------:R-:W-:Y:S04]  /*1120*/  BSSY.RECONVERGENT B3, `(.L_x_22) ;  /* 0x0000036000037945 */ /* 0x000fe80003800200 */
[----:B------:R-:W-:Y:S01]  /*1130*/  IMAD.IADD R13, R13, 0x1, -R12 ;  /* 0x000000010d0d7824 */ /* 0x000fe200078e0a0c */
[----:B------:R-:W-:-:S03]  /*1140*/  IADD3 R12, PT, PT, R16, -0x7f, RZ ;  /* 0xffffff81100c7810 */ /* 0x000fc60007ffe0ff */
[----:B------:R-:W0:Y:S01]  /*1150*/  MUFU.RCP R14, R13 ;  /* 0x0000000d000e7308 */ /* 0x000e220000001000 */
[----:B------:R-:W-:Y:S01]  /*1160*/  FADD.FTZ R15, -R13, -RZ ;  /* 0x800000ff0d0f7221 */ /* 0x000fe20000010100 */
[C---:B------:R-:W-:Y:S01]  /*1170*/  IMAD R2, R12.reuse, -0x800000, R2 ;  /* 0xff8000000c027824 */ /* 0x040fe200078e0202 */
[----:B------:R-:W-:-:S05]  /*1180*/  IADD3 R12, PT, PT, R12, 0x7f, -R11 ;  /* 0x0000007f0c0c7810 */ /* 0x000fca0007ffe80b */
[----:B------:R-:W-:Y:S02]  /*1190*/  IMAD.IADD R12, R12, 0x1, R7 ;  /* 0x000000010c0c7824 */ /* 0x000fe400078e0207 */
[----:B0-----:R-:W-:-:S04]  /*11a0*/  FFMA R17, R14, R15, 1 ;  /* 0x3f8000000e117423 */ /* 0x001fc8000000000f */
[----:B------:R-:W-:-:S04]  /*11b0*/  FFMA R19, R14, R17, R14 ;  /* 0x000000110e137223 */ /* 0x000fc8000000000e */
[----:B------:R-:W-:-:S04]  /*11c0*/  FFMA R14, R2, R19, RZ ;  /* 0x00000013020e7223 */ /* 0x000fc800000000ff */
[----:B------:R-:W-:-:S04]  /*11d0*/  FFMA R17, R15, R14, R2 ;  /* 0x0000000e0f117223 */ /* 0x000fc80000000002 */
[----:B------:R-:W-:-:S04]  /*11e0*/  FFMA R14, R19, R17, R14 ;  /* 0x00000011130e7223 */ /* 0x000fc8000000000e */
[----:B------:R-:W-:-:S04]  /*11f0*/  FFMA R15, R15, R14, R2 ;  /* 0x0000000e0f0f7223 */ /* 0x000fc80000000002 */
[----:B------:R-:W-:-:S05]  /*1200*/  FFMA R2, R19, R15, R14 ;  /* 0x0000000f13027223 */ /* 0x000fca000000000e */
[----:B------:R-:W-:-:S04]  /*1210*/  SHF.R.U32.HI R11, RZ, 0x17, R2 ;  /* 0x00000017ff0b7819 */ /* 0x000fc80000011602 */
[----:B------:R-:W-:-:S04]  /*1220*/  LOP3.LUT R11, R11, 0xff, RZ, 0xc0, !PT ;  /* 0x000000ff0b0b7812 */ /* 0x000fc800078ec0ff */
[----:B------:R-:W-:-:S05]  /*1230*/  IADD3 R13, PT, PT, R11, R12, RZ ;  /* 0x0000000c0b0d7210 */ /* 0x000fca0007ffe0ff */
[----:B------:R-:W-:-:S05]  /*1240*/  VIADD R7, R13, 0xffffffff ;  /* 0xffffffff0d077836 */ /* 0x000fca0000000000 */
[----:B------:R-:W-:-:S13]  /*1250*/  ISETP.GE.U32.AND P0, PT, R7, 0xfe, PT ;  /* 0x000000fe0700780c */ /* 0x000fda0003f06070 */
[----:B------:R-:W-:Y:S05]  /*1260*/  @!P0 BRA `(.L_x_23) ;  /* 0x0000000000808947 */ /* 0x000fea0003800000 */
[----:B------:R-:W-:-:S13]  /*1270*/  ISETP.GT.AND P0, PT, R13, 0xfe, PT ;  /* 0x000000fe0d00780c */ /* 0x000fda0003f04270 */
[----:B------:R-:W-:Y:S05]  /*1280*/  @P0 BRA `(.L_x_24) ;  /* 0x00000000006c0947 */ /* 0x000fea0003800000 */
[----:B------:R-:W-:-:S13]  /*1290*/  ISETP.GE.AND P0, PT, R13, 0x1, PT ;  /* 0x000000010d00780c */ /* 0x000fda0003f06270 */
[----:B------:R-:W-:Y:S05]  /*12a0*/  @P0 BRA `(.L_x_25) ;  /* 0x0000000000740947 */ /* 0x000fea0003800000 */
[----:B------:R-:W-:Y:S02]  /*12b0*/  ISETP.GE.AND P0, PT, R13, -0x18, PT ;  /* 0xffffffe80d00780c */ /* 0x000fe40003f06270 */
[----:B------:R-:W-:-:S11]  /*12c0*/  LOP3.LUT R2, R2, 0x80000000, RZ, 0xc0, !PT ;  /* 0x8000000002027812 */ /* 0x000fd600078ec0ff */
[----:B------:R-:W-:Y:S05]  /*12d0*/  @!P0 BRA `(.L_x_25) ;  /* 0x0000000000688947 */ /* 0x000fea0003800000 */
[CCC-:B------:R-:W-:Y:S01]  /*12e0*/  FFMA.RZ R7, R19.reuse, R15.reuse, R14.reuse ;  /* 0x0000000f13077223 */ /* 0x1c0fe2000000c00e */
[-CC-:B------:R-:W-:Y:S01]  /*12f0*/  FFMA.RM R12, R19, R15.reuse, R14.reuse ;  /* 0x0000000f130c7223 */ /* 0x180fe2000000400e */
[C---:B------:R-:W-:Y:S02]  /*1300*/  ISETP.NE.AND P2, PT, R13.reuse, RZ, PT ;  /* 0x000000ff0d00720c */ /* 0x040fe40003f45270 */
[----:B------:R-:W-:Y:S02]  /*1310*/  ISETP.NE.AND P1, PT, R13, RZ, PT ;  /* 0x000000ff0d00720c */ /* 0x000fe40003f25270 */
[----:B------:R-:W-:Y:S01]  /*1320*/  LOP3.LUT R11, R7, 0x7fffff, RZ, 0xc0, !PT ;  /* 0x007fffff070b7812 */ /* 0x000fe200078ec0ff */
[----:B------:R-:W-:Y:S01]  /*1330*/  FFMA.RP R7, R19, R15, R14 ;  /* 0x0000000f13077223 */ /* 0x000fe2000000800e */
[----:B------:R-:W-:Y:S01]  /*1340*/  IADD3 R14, PT, PT, R13, 0x20, RZ ;  /* 0x000000200d0e7810 */ /* 0x000fe20007ffe0ff */
[----:B------:R-:W-:Y:S01]  /*1350*/  IMAD.MOV R13, RZ, RZ, -R13 ;  /* 0x000000ffff0d7224 */ /* 0x000fe200078e0a0d */
[----:B------:R-:W-:-:S02]  /*1360*/  LOP3.LUT R11, R11, 0x800000, RZ, 0xfc, !PT ;  /* 0x008000000b0b7812 */ /* 0x000fc400078efcff */
[----:B------:R-:W-:Y:S02]  /*1370*/  FSETP.NEU.FTZ.AND P0, PT, R7, R12, PT ;  /* 0x0000000c0700720b */ /* 0x000fe40003f1d000 */
[----:B------:R-:W-:Y:S02]  /*1380*/  SHF.L.U32 R14, R11, R14, RZ ;  /* 0x0000000e0b0e7219 */ /* 0x000fe400000006ff */
[----:B------:R-:W-:Y:S02]  /*1390*/  SEL R12, R13, RZ, P2 ;  /* 0x000000ff0d0c7207 */ /* 0x000fe40001000000 */
[----:B------:R-:W-:Y:S02]  /*13a0*/  ISETP.NE.AND P1, PT, R14, RZ, P1 ;  /* 0x000000ff0e00720c */ /* 0x000fe40000f25270 */
[----:B------:R-:W-:Y:S02]  /*13b0*/  SHF.R.U32.HI R12, RZ, R12, R11 ;  /* 0x0000000cff0c7219 */ /* 0x000fe4000001160b */
[----:B------:R-:W-:-:S02]  /*13c0*/  PLOP3.LUT P0, PT, P0, P1, PT, 0xf8, 0x8f ;  /* 0x00000000008f781c */ /* 0x000fc40000703f70 */
[----:B------:R-:W-:Y:S02]  /*13d0*/  SHF.R.U32.HI R14, RZ, 0x1, R12 ;  /* 0x00000001ff0e7819 */ /* 0x000fe4000001160c */
[----:B------:R-:W-:-:S04]  /*13e0*/  SEL R7, RZ, 0x1, !P0 ;  /* 0x00000001ff077807 */ /* 0x000fc80004000000 */
[----:B------:R-:W-:-:S04]  /*13f0*/  LOP3.LUT R7, R7, 0x1, R14, 0xf8, !PT ;  /* 0x0000000107077812 */ /* 0x000fc800078ef80e */
[----:B------:R-:W-:-:S04]  /*1400*/  LOP3.LUT R7, R7, R12, RZ, 0xc0, !PT ;  /* 0x0000000c07077212 */ /* 0x000fc800078ec0ff */
[----:B------:R-:W-:-:S04]  /*1410*/  IADD3 R7, PT, PT, R14, R7, RZ ;  /* 0x000000070e077210 */ /* 0x000fc80007ffe0ff */
[----:B------:R-:W-:Y:S01]  /*1420*/  LOP3.LUT R2, R7, R2, RZ, 0xfc, !PT ;  /* 0x0000000207027212 */ /* 0x000fe200078efcff */
[----:B------:R-:W-:Y:S06]  /*1430*/  BRA `(.L_x_25) ;  /* 0x0000000000107947 */ /* 0x000fec0003800000 */
.L_x_24:
[----:B------:R-:W-:-:S04]  /*1440*/  LOP3.LUT R2, R2, 0x80000000, RZ, 0xc0, !PT ;  /* 0x8000000002027812 */ /* 0x000fc800078ec0ff */
[----:B------:R-:W-:Y:S01]  /*1450*/  LOP3.LUT R2, R2, 0x7f800000, RZ, 0xfc, !PT ;  /* 0x7f80000002027812 */ /* 0x000fe200078efcff */
[----:B------:R-:W-:Y:S06]  /*1460*/  BRA `(.L_x_25) ;  /* 0x0000000000047947 */ /* 0x000fec0003800000 */
.L_x_23:
[----:B------:R-:W-:-:S07]  /*1470*/  IMAD R2, R12, 0x800000, R2 ;  /* 0x008000000c027824 */ /* 0x000fce00078e0202 */
.L_x_25:
[----:B------:R-:W-:Y:S05]  /*1480*/  BSYNC.RECONVERGENT B3 ;  /* 0x0000000000037941 */ /* 0x000fea0003800200 */
.L_x_22:
[----:B------:R-:W-:Y:S05]  /*1490*/  BRA `(.L_x_26) ;  /* 0x0000000000207947 */ /* 0x000fea0003800000 */
.L_x_21:
[----:B------:R-:W-:-:S04]  /*14a0*/  LOP3.LUT R2, R13, 0x80000000, R2, 0x48, !PT ;  /* 0x800000000d027812 */ /* 0x000fc800078e4802 */
[----:B------:R-:W-:Y:S01]  /*14b0*/  LOP3.LUT R2, R2, 0x7f800000, RZ, 0xfc, !PT ;  /* 0x7f80000002027812 */ /* 0x000fe200078efcff */
[----:B------:R-:W-:Y:S06]  /*14c0*/  BRA `(.L_x_26) ;  /* 0x0000000000147947 */ /* 0x000fec0003800000 */
.L_x_20:
[----:B------:R-:W-:Y:S01]  /*14d0*/  LOP3.LUT R2, R13, 0x80000000, R2, 0x48, !PT ;  /* 0x800000000d027812 */ /* 0x000fe200078e4802 */
[----:B------:R-:W-:Y:S06]  /*14e0*/  BRA `(.L_x_26) ;  /* 0x00000000000c7947 */ /* 0x000fec0003800000 */
.L_x_19:
[----:B------:R-:W0:Y:S01]  /*14f0*/  MUFU.RSQ R2, -QNAN ;  /* 0xffc0000000027908 */ /* 0x000e220000001400 */
[----:B------:R-:W-:Y:S05]  /*1500*/  BRA `(.L_x_26) ;  /* 0x0000000000047947 */ /* 0x000fea0003800000 */
.L_x_18:
[----:B------:R-:W-:-:S07]  /*1510*/  FADD.FTZ R2, R2, R3 ;  /* 0x0000000302027221 */ /* 0x000fce0000010000 */
.L_x_26:
[----:B------:R-:W-:Y:S05]  /*1520*/  BSYNC.RECONVERGENT B2 ;  /* 0x0000000000027941 */ /* 0x000fea0003800200 */
.L_x_16:
[----:B------:R-:W-:-:S04]  /*1530*/  HFMA2 R11, -RZ, RZ, 0, 0 ;  /* 0x00000000ff0b7431 */ /* 0x000fc800000001ff */
[----:B0-----:R-:W-:Y:S05]  /*1540*/  RET.REL.NODEC R10 `(_Z20normalization_kernelPKfPfS0_S0_ii) ;  /* 0xffffffe80aac7950 */ /* 0x001fea0003c3ffff */
.L_x_27:
[----:B------:R-:W-:-:S00]  /*1550*/  BRA `(.L_x_27) ;  /* 0xfffffffc00fc7947 */ /* 0x000fc0000383ffff */
[----:B------:R-:W-:-:S00]  /*1560*/  NOP ;  /* 0x0000000000007918 */ /* 0x000fc00000000000 */
        /* <DEDUP_REMOVED lines=9> */
.L_x_28:


//--------------------- .nv.shared._Z20normalization_kernelPKfPfS0_S0_ii --------------------------
	.section	.nv.shared._Z20normalization_kernelPKfPfS0_S0_ii,"aw",@nobits
	.sectionflags	@""
	.align	4
.nv.shared._Z20normalization_kernelPKfPfS0_S0_ii:
	.zero		1056


//--------------------- .nv.shared.reserved.0     --------------------------
	.section	.nv.shared.reserved.0,"aw",@nobits
	.weak		__nv_reservedSMEM_offset_0_alias
	.size		__nv_reservedSMEM_offset_0_alias, 0, 64
	.other		__nv_reservedSMEM_offset_0_alias,@"STO_CUDA_RESERVED_SHARED STV_DEFAULT"
__nv_reservedSMEM_offset_0_alias:
	.zero		0
	.zero		64


//--------------------- .nv.constant0._Z20normalization_kernelPKfPfS0_S0_ii --------------------------
	.section	.nv.constant0._Z20normalization_kernelPKfPfS0_S0_ii,"a",@progbits
	.sectionflags	@""
	.align	4
.nv.constant0._Z20normalization_kernelPKfPfS0_S0_ii:
	.zero		936


//--------------------- SYMBOLS --------------------------

	.type		.nv.reservedSmem.offset0,@object
	.size		.nv.reservedSmem.offset0,0x4
	.type		.nv.reservedSmem.cap,@object
	.size		.nv.reservedSmem.cap,0x4
